	.headerflags	@"EF_CUDA_TEXMODE_UNIFIED EF_CUDA_64BIT_ADDRESS EF_CUDA_ACCELERATORS EF_CUDA_SM90 EF_CUDA_VIRTUAL_SM(EF_CUDA_SM90)"
	.elftype	@"ET_EXEC"


//--------------------- .nv.info                  --------------------------
	.section	.nv.info,"",@"SHT_CUDA_INFO"
	.align	4


	//----- nvinfo : EIATTR_REGCOUNT
	.align		4
        /*0000*/ 	.byte	0x04, 0x2f
        /*0002*/ 	.short	(.L_1 - .L_0)
	.align		4
.L_0:
        /*0004*/ 	.word	index@(triton_poi_fused_convolution_leaky_relu_7)
        /*0008*/ 	.word	0x0000000c


	//----- nvinfo : EIATTR_MIN_STACK_SIZE
	.align		4
.L_1:
        /*000c*/ 	.byte	0x04, 0x12
        /*000e*/ 	.short	(.L_3 - .L_2)
	.align		4
.L_2:
        /*0010*/ 	.word	index@(triton_poi_fused_convolution_leaky_relu_7)
        /*0014*/ 	.word	0x00000000


	//----- nvinfo : EIATTR_FRAME_SIZE
	.align		4
.L_3:
        /*0018*/ 	.byte	0x04, 0x11
        /*001a*/ 	.short	(.L_5 - .L_4)
	.align		4
.L_4:
        /*001c*/ 	.word	index@(triton_poi_fused_convolution_leaky_relu_7)
        /*0020*/ 	.word	0x00000000


	//----- nvinfo : EIATTR_MIN_STACK_SIZE
	.align		4
.L_5:
        /*0024*/ 	.byte	0x04, 0x12
        /*0026*/ 	.short	(.L_7 - .L_6)
	.align		4
.L_6:
        /*0028*/ 	.word	index@(triton_poi_fused_convolution_leaky_relu_7)
        /*002c*/ 	.word	0x00000000
.L_7:


//--------------------- .nv.info.triton_poi_fused_convolution_leaky_relu_7 --------------------------
	.section	.nv.info.triton_poi_fused_convolution_leaky_relu_7,"",@"SHT_CUDA_INFO"
	.sectionflags	@""
	.align	4


	//----- nvinfo : EIATTR_CUDA_API_VERSION
	.align		4
        /*0000*/ 	.byte	0x04, 0x37
        /*0002*/ 	.short	(.L_9 - .L_8)
.L_8:
        /*0004*/ 	.word	0x0000007c


	//----- nvinfo : EIATTR_KPARAM_INFO
	.align		4
.L_9:
        /*0008*/ 	.byte	0x04, 0x17
        /*000a*/ 	.short	(.L_11 - .L_10)
.L_10:
        /*000c*/ 	.word	0x00000000
        /*0010*/ 	.short	0x0002
        /*0012*/ 	.short	0x0010
        /*0014*/ 	.byte	0x00, 0xf0, 0x11, 0x00


	//----- nvinfo : EIATTR_KPARAM_INFO
	.align		4
.L_11:
        /*0018*/ 	.byte	0x04, 0x17
        /*001a*/ 	.short	(.L_13 - .L_12)
.L_12:
        /*001c*/ 	.word	0x00000000
        /*0020*/ 	.short	0x0001
        /*0022*/ 	.short	0x0008
        /*0024*/ 	.byte	0x00, 0xf4, 0x21, 0x00


	//----- nvinfo : EIATTR_KPARAM_INFO
	.align		4
.L_13:
        /*0028*/ 	.byte	0x04, 0x17
        /*002a*/ 	.short	(.L_15 - .L_14)
.L_14:
        /*002c*/ 	.word	0x00000000
        /*0030*/ 	.short	0x0000
        /*0032*/ 	.short	0x0000
        /*0034*/ 	.byte	0x00, 0xf4, 0x21, 0x00


	//----- nvinfo : EIATTR_SPARSE_MMA_MASK
	.align		4
.L_15:
        /*0038*/ 	.byte	0x03, 0x50
        /*003a*/ 	.short	0x0000


	//----- nvinfo : EIATTR_MAXREG_COUNT
	.align		4
        /*003c*/ 	.byte	0x03, 0x1b
        /*003e*/ 	.short	0x00ff


	//----- nvinfo : EIATTR_EXIT_INSTR_OFFSETS
	.align		4
        /*0040*/ 	.byte	0x04, 0x1c
        /*0042*/ 	.short	(.L_17 - .L_16)


	//   ....[0]....
.L_16:
        /*0044*/ 	.word	0x000001b0


	//----- nvinfo : EIATTR_REQNTID
	.align		4
.L_17:
        /*0048*/ 	.byte	0x04, 0x10
        /*004a*/ 	.short	(.L_19 - .L_18)
.L_18:
        /*004c*/ 	.word	0x00000100
        /*0050*/ 	.word	0x00000001
        /*0054*/ 	.word	0x00000001


	//----- nvinfo : EIATTR_CBANK_PARAM_SIZE
	.align		4
.L_19:
        /*0058*/ 	.byte	0x03, 0x19
        /*005a*/ 	.short	0x0014


	//----- nvinfo : EIATTR_PARAM_CBANK
	.align		4
        /*005c*/ 	.byte	0x04, 0x0a
        /*005e*/ 	.short	(.L_21 - .L_20)
	.align		4
.L_20:
        /*0060*/ 	.word	index@(.nv.constant0.triton_poi_fused_convolution_leaky_relu_7)
        /*0064*/ 	.short	0x0210
        /*0066*/ 	.short	0x0014


	//----- nvinfo : EIATTR_SW_WAR
	.align		4
.L_21:
        /*0068*/ 	.byte	0x04, 0x36
        /*006a*/ 	.short	(.L_23 - .L_22)
.L_22:
        /*006c*/ 	.word	0x00000008
.L_23:


//--------------------- .nv.callgraph             --------------------------
	.section	.nv.callgraph,"",@"SHT_CUDA_CALLGRAPH"
	.align	4
	.sectionentsize	8
	.align		4
        /*0000*/ 	.word	0x00000000
	.align		4
        /*0004*/ 	.word	0xffffffff
	.align		4
        /*0008*/ 	.word	0x00000000
	.align		4
        /*000c*/ 	.word	0xfffffffe
	.align		4
        /*0010*/ 	.word	0x00000000
	.align		4
        /*0014*/ 	.word	0xfffffffd
	.align		4
        /*0018*/ 	.word	0x00000000
	.align		4
        /*001c*/ 	.word	0xfffffffc


//--------------------- .text.triton_poi_fused_convolution_leaky_relu_7 --------------------------
	.section	.text.triton_poi_fused_convolution_leaky_relu_7,"ax",@progbits
	.align	128
        .global         triton_poi_fused_convolution_leaky_relu_7
        .type           triton_poi_fused_convolution_leaky_relu_7,@function
        .size           triton_poi_fused_convolution_leaky_relu_7,(.L_x_1 - triton_poi_fused_convolution_leaky_relu_7)
        .other          triton_poi_fused_convolution_leaky_relu_7,@"STO_CUDA_ENTRY STV_DEFAULT"
triton_poi_fused_convolution_leaky_relu_7:
.text.triton_poi_fused_convolution_leaky_relu_7:
[----:B------:R-:W-:Y:S01]  /*0000*/  LDC R1, c[0x0][0x28] ;  /* 0x00000a00ff017b82 */ /* 0x000fe20000000800 */
[----:B------:R-:W1:Y:S07]  /*0010*/  S2R R0, SR_TID.X ;  /* 0x0000000000007919 */ /* 0x000e6e0000002100 */
[----:B------:R-:W2:Y:S01]  /*0020*/  LDC.64 R4, c[0x0][0x218] ;  /* 0x00008600ff047b82 */ /* 0x000ea20000000a00 */
[----:B------:R-:W-:Y:S01]  /*0030*/  ULDC.64 UR4, c[0x0][0x208] ;  /* 0x0000820000047ab9 */ /* 0x000fe20000000a00 */
[----:B------:R-:W3:Y:S06]  /*0040*/  S2R R7, SR_CTAID.X ;  /* 0x0000000000077919 */ /* 0x000eec0000002500 */
[----:B------:R-:W4:Y:S01]  /*0050*/  LDC.64 R2, c[0x0][0x210] ;  /* 0x00008400ff027b82 */ /* 0x000f220000000a00 */
[----:B-1----:R-:W-:Y:S01]  /*0060*/  IMAD.SHL.U32 R0, R0, 0x2, RZ ;  /* 0x0000000200007824 */ /* 0x002fe200078e00ff */
[----:B---3--:R-:W-:-:S04]  /*0070*/  SHF.R.S32.HI R6, RZ, 0x16, R7 ;  /* 0x00000016ff067819 */ /* 0x008fc80000011407 */
[----:B------:R-:W-:Y:S02]  /*0080*/  LOP3.LUT R0, R0, 0x1fe, RZ, 0xc0, !PT ;  /* 0x000001fe00007812 */ /* 0x000fe400078ec0ff */
[----:B------:R-:W-:-:S03]  /*0090*/  SGXT R6, R6, 0x1 ;  /* 0x000000010606781a */ /* 0x000fc60000000200 */
[----:B------:R-:W-:-:S04]  /*00a0*/  IMAD R7, R7, 0x200, R0 ;  /* 0x0000020007077824 */ /* 0x000fc800078e0200 */
[----:B----4-:R-:W-:Y:S01]  /*00b0*/  IMAD.WIDE R2, R7, 0x4, R2 ;  /* 0x0000000407027825 */ /* 0x010fe200078e0202 */
[----:B------:R-:W-:-:S04]  /*00c0*/  LEA.HI R6, R6, R7, RZ, 0x8 ;  /* 0x0000000706067211 */ /* 0x000fc800078f40ff */
[----:B------:R-:W-:-:S04]  /*00d0*/  SHF.R.S32.HI R6, RZ, 0x8, R6 ;  /* 0x00000008ff067819 */ /* 0x000fc80000011406 */
[----:B------:R-:W-:-:S04]  /*00e0*/  LEA.HI R0, R6, R6, RZ, 0x7 ;  /* 0x0000000606007211 */ /* 0x000fc800078f38ff */
[----:B------:R-:W-:-:S05]  /*00f0*/  LOP3.LUT R9, R0, 0xffffff80, RZ, 0xc0, !PT ;  /* 0xffffff8000097812 */ /* 0x000fca00078ec0ff */
[----:B------:R-:W-:Y:S02]  /*0100*/  IMAD.IADD R9, R6, 0x1, -R9 ;  /* 0x0000000106097824 */ /* 0x000fe400078e0a09 */
[----:B------:R-:W3:Y:S02]  /*0110*/  LDG.E.64 R6, desc[UR4][R2.64] ;  /* 0x0000000402067981 */ /* 0x000ee4000c1e1b00 */
[----:B--2---:R-:W-:-:S06]  /*0120*/  IMAD.WIDE R4, R9, 0x4, R4 ;  /* 0x0000000409047825 */ /* 0x004fcc00078e0204 */
[----:B------:R-:W3:Y:S02]  /*0130*/  LDG.E.EL R4, desc[UR4][R4.64] ;  /* 0x0000000404047981 */ /* 0x000ee4000c2e1900 */
[CC--:B---3--:R-:W-:Y:S02]  /*0140*/  FSETP.GT.AND P0, PT, R6.reuse, -R4.reuse, PT ;  /* 0x800000040600720b */ /* 0x0c8fe40003f04000 */
[C---:B------:R-:W-:Y:S01]  /*0150*/  FSETP.GT.AND P1, PT, R7.reuse, -R4, PT ;  /* 0x800000040700720b */ /* 0x040fe20003f24000 */
[--C-:B------:R-:W-:Y:S01]  /*0160*/  FADD R6, R6, R4.reuse ;  /* 0x0000000406067221 */ /* 0x100fe20000000000 */
[----:B------:R-:W-:-:S09]  /*0170*/  FADD R7, R7, R4 ;  /* 0x0000000407077221 */ /* 0x000fd20000000000 */
[----:B------:R-:W-:Y:S02]  /*0180*/  @!P0 FMUL R6, R6, 0.0099999997764825820923 ;  /* 0x3c23d70a06068820 */ /* 0x000fe40000400000 */
[----:B------:R-:W-:-:S05]  /*0190*/  @!P1 FMUL R7, R7, 0.0099999997764825820923 ;  /* 0x3c23d70a07079820 */ /* 0x000fca0000400000 */
[----:B------:R-:W-:Y:S01]  /*01a0*/  STG.E.64 desc[UR4][R2.64], R6 ;  /* 0x0000000602007986 */ /* 0x000fe2000c101b04 */
[----:B------:R-:W-:Y:S05]  /*01b0*/  EXIT ;  /* 0x000000000000794d */ /* 0x000fea0003800000 */
.L_x_0:
[----:B------:R-:W-:-:S00]  /*01c0*/  BRA `(.L_x_0) ;  /* 0xfffffffc00fc7947 */ /* 0x000fc0000383ffff */
[----:B------:R-:W-:-:S00]  /*01d0*/  NOP ;  /* 0x0000000000007918 */ /* 0x000fc00000000000 */
        /* <DEDUP_REMOVED lines=10> */
.L_x_1:


//--------------------- .nv.constant0.triton_poi_fused_convolution_leaky_relu_7 --------------------------
	.section	.nv.constant0.triton_poi_fused_convolution_leaky_relu_7,"a",@progbits
	.sectionflags	@""
	.align	4
.nv.constant0.triton_poi_fused_convolution_leaky_relu_7:
	.zero		548
